//
// Generated by NVIDIA NVVM Compiler
//
// Compiler Build ID: CL-36424714
// Cuda compilation tools, release 13.0, V13.0.88
// Based on NVVM 20.0.0
//

.version 9.0
.target sm_100
.address_size 64

	// .globl	_Z13computeArrayBPiS_ii

.visible .entry _Z13computeArrayBPiS_ii(
	.param .u64 .ptr .align 1 _Z13computeArrayBPiS_ii_param_0,
	.param .u64 .ptr .align 1 _Z13computeArrayBPiS_ii_param_1,
	.param .u32 _Z13computeArrayBPiS_ii_param_2,
	.param .u32 _Z13computeArrayBPiS_ii_param_3
)
{
	.reg .pred 	%p<42>;
	.reg .b32 	%r<209>;
	.reg .b64 	%rd<25>;

	ld.param.u64 	%rd9, [_Z13computeArrayBPiS_ii_param_0];
	ld.param.u64 	%rd8, [_Z13computeArrayBPiS_ii_param_1];
	ld.param.u32 	%r102, [_Z13computeArrayBPiS_ii_param_2];
	ld.param.u32 	%r103, [_Z13computeArrayBPiS_ii_param_3];
	cvta.to.global.u64 	%rd1, %rd9;
	mov.u32 	%r104, %ctaid.x;
	mov.u32 	%r105, %ntid.x;
	mul.lo.s32 	%r1, %r104, %r105;
	mov.u32 	%r2, %tid.x;
	add.s32 	%r3, %r1, %r2;
	setp.ge.s32 	%p1, %r3, %r102;
	@%p1 bra 	$L__BB0_76;
	setp.lt.s32 	%p2, %r103, 1;
	mov.b32 	%r187, 0;
	mov.u32 	%r190, %r187;
	@%p2 bra 	$L__BB0_3;
	mul.wide.s32 	%rd10, %r3, 4;
	add.s64 	%rd11, %rd1, %rd10;
	ld.global.u32 	%r190, [%rd11];
	mov.b32 	%r187, 1;
$L__BB0_3:
	setp.ge.s32 	%p3, %r187, %r103;
	@%p3 bra 	$L__BB0_75;
	sub.s32 	%r7, %r103, %r187;
	and.b32  	%r8, %r7, 7;
	sub.s32 	%r109, %r187, %r103;
	setp.gt.u32 	%p4, %r109, -8;
	@%p4 bra 	$L__BB0_40;
	add.s32 	%r168, %r187, 3;
	add.s32 	%r110, %r2, %r187;
	add.s32 	%r167, %r110, %r1;
	sub.s32 	%r166, %r3, %r187;
	and.b32  	%r111, %r7, -8;
	neg.s32 	%r165, %r111;
$L__BB0_6:
	.pragma "nounroll";
	add.s32 	%r18, %r168, -3;
	setp.lt.s32 	%p5, %r3, %r18;
	mul.wide.s32 	%rd12, %r166, 4;
	add.s64 	%rd2, %rd1, %rd12;
	@%p5 bra 	$L__BB0_8;
	ld.global.u32 	%r112, [%rd2];
	add.s32 	%r190, %r112, %r190;
$L__BB0_8:
	setp.ge.s32 	%p6, %r167, %r102;
	mul.wide.s32 	%rd13, %r167, 4;
	add.s64 	%rd3, %rd1, %rd13;
	@%p6 bra 	$L__BB0_10;
	ld.global.u32 	%r113, [%rd3];
	add.s32 	%r190, %r113, %r190;
$L__BB0_10:
	setp.le.s32 	%p7, %r3, %r18;
	@%p7 bra 	$L__BB0_12;
	ld.global.u32 	%r114, [%rd2+-4];
	add.s32 	%r190, %r114, %r190;
$L__BB0_12:
	add.s32 	%r115, %r167, 1;
	setp.ge.s32 	%p8, %r115, %r102;
	@%p8 bra 	$L__BB0_14;
	ld.global.u32 	%r116, [%rd3+4];
	add.s32 	%r190, %r116, %r190;
$L__BB0_14:
	add.s32 	%r117, %r18, 2;
	setp.lt.s32 	%p9, %r3, %r117;
	@%p9 bra 	$L__BB0_16;
	ld.global.u32 	%r118, [%rd2+-8];
	add.s32 	%r190, %r118, %r190;
$L__BB0_16:
	add.s32 	%r119, %r167, 2;
	setp.ge.s32 	%p10, %r119, %r102;
	@%p10 bra 	$L__BB0_18;
	ld.global.u32 	%r120, [%rd3+8];
	add.s32 	%r190, %r120, %r190;
$L__BB0_18:
	setp.lt.s32 	%p11, %r3, %r168;
	@%p11 bra 	$L__BB0_20;
	ld.global.u32 	%r121, [%rd2+-12];
	add.s32 	%r190, %r121, %r190;
$L__BB0_20:
	add.s32 	%r122, %r167, 3;
	setp.ge.s32 	%p12, %r122, %r102;
	@%p12 bra 	$L__BB0_22;
	ld.global.u32 	%r123, [%rd3+12];
	add.s32 	%r190, %r123, %r190;
$L__BB0_22:
	add.s32 	%r35, %r168, 1;
	setp.lt.s32 	%p13, %r3, %r35;
	@%p13 bra 	$L__BB0_24;
	ld.global.u32 	%r124, [%rd2+-16];
	add.s32 	%r190, %r124, %r190;
$L__BB0_24:
	add.s32 	%r125, %r167, 4;
	setp.ge.s32 	%p14, %r125, %r102;
	@%p14 bra 	$L__BB0_26;
	ld.global.u32 	%r126, [%rd3+16];
	add.s32 	%r190, %r126, %r190;
$L__BB0_26:
	add.s32 	%r40, %r35, 1;
	setp.lt.s32 	%p15, %r3, %r40;
	@%p15 bra 	$L__BB0_28;
	ld.global.u32 	%r127, [%rd2+-20];
	add.s32 	%r190, %r127, %r190;
$L__BB0_28:
	add.s32 	%r128, %r167, 5;
	setp.ge.s32 	%p16, %r128, %r102;
	@%p16 bra 	$L__BB0_30;
	ld.global.u32 	%r129, [%rd3+20];
	add.s32 	%r190, %r129, %r190;
$L__BB0_30:
	add.s32 	%r45, %r40, 1;
	setp.lt.s32 	%p17, %r3, %r45;
	@%p17 bra 	$L__BB0_32;
	ld.global.u32 	%r130, [%rd2+-24];
	add.s32 	%r190, %r130, %r190;
$L__BB0_32:
	add.s32 	%r131, %r167, 6;
	setp.ge.s32 	%p18, %r131, %r102;
	@%p18 bra 	$L__BB0_34;
	ld.global.u32 	%r132, [%rd3+24];
	add.s32 	%r190, %r132, %r190;
$L__BB0_34:
	add.s32 	%r133, %r45, 1;
	setp.lt.s32 	%p19, %r3, %r133;
	@%p19 bra 	$L__BB0_36;
	ld.global.u32 	%r134, [%rd2+-28];
	add.s32 	%r190, %r134, %r190;
$L__BB0_36:
	add.s32 	%r135, %r167, 7;
	setp.ge.s32 	%p20, %r135, %r102;
	@%p20 bra 	$L__BB0_38;
	ld.global.u32 	%r136, [%rd3+28];
	add.s32 	%r190, %r136, %r190;
$L__BB0_38:
	add.s32 	%r168, %r168, 8;
	add.s32 	%r167, %r167, 8;
	add.s32 	%r166, %r166, -8;
	add.s32 	%r165, %r165, 8;
	setp.ne.s32 	%p21, %r165, 0;
	@%p21 bra 	$L__BB0_6;
	add.s32 	%r187, %r168, -3;
$L__BB0_40:
	setp.eq.s32 	%p22, %r8, 0;
	@%p22 bra 	$L__BB0_75;
	and.b32  	%r62, %r7, 3;
	setp.lt.u32 	%p23, %r8, 4;
	@%p23 bra 	$L__BB0_59;
	setp.lt.s32 	%p24, %r3, %r187;
	sub.s32 	%r138, %r3, %r187;
	mul.wide.s32 	%rd14, %r138, 4;
	add.s64 	%rd4, %rd1, %rd14;
	@%p24 bra 	$L__BB0_44;
	ld.global.u32 	%r139, [%rd4];
	add.s32 	%r190, %r139, %r190;
$L__BB0_44:
	add.s32 	%r65, %r187, %r3;
	setp.ge.s32 	%p25, %r65, %r102;
	mul.wide.s32 	%rd15, %r65, 4;
	add.s64 	%rd5, %rd1, %rd15;
	@%p25 bra 	$L__BB0_46;
	ld.global.u32 	%r140, [%rd5];
	add.s32 	%r190, %r140, %r190;
$L__BB0_46:
	setp.le.s32 	%p26, %r3, %r187;
	@%p26 bra 	$L__BB0_48;
	ld.global.u32 	%r141, [%rd4+-4];
	add.s32 	%r190, %r141, %r190;
$L__BB0_48:
	add.s32 	%r142, %r65, 1;
	setp.ge.s32 	%p27, %r142, %r102;
	@%p27 bra 	$L__BB0_50;
	ld.global.u32 	%r143, [%rd5+4];
	add.s32 	%r190, %r143, %r190;
$L__BB0_50:
	add.s32 	%r144, %r187, 2;
	setp.lt.s32 	%p28, %r3, %r144;
	@%p28 bra 	$L__BB0_52;
	ld.global.u32 	%r145, [%rd4+-8];
	add.s32 	%r190, %r145, %r190;
$L__BB0_52:
	add.s32 	%r146, %r65, 2;
	setp.ge.s32 	%p29, %r146, %r102;
	@%p29 bra 	$L__BB0_54;
	ld.global.u32 	%r147, [%rd5+8];
	add.s32 	%r190, %r147, %r190;
$L__BB0_54:
	add.s32 	%r148, %r187, 3;
	setp.lt.s32 	%p30, %r3, %r148;
	@%p30 bra 	$L__BB0_56;
	ld.global.u32 	%r149, [%rd4+-12];
	add.s32 	%r190, %r149, %r190;
$L__BB0_56:
	add.s32 	%r150, %r65, 3;
	setp.ge.s32 	%p31, %r150, %r102;
	@%p31 bra 	$L__BB0_58;
	ld.global.u32 	%r151, [%rd5+12];
	add.s32 	%r190, %r151, %r190;
$L__BB0_58:
	add.s32 	%r187, %r187, 4;
$L__BB0_59:
	setp.eq.s32 	%p32, %r62, 0;
	@%p32 bra 	$L__BB0_75;
	setp.eq.s32 	%p33, %r62, 1;
	@%p33 bra 	$L__BB0_70;
	setp.lt.s32 	%p34, %r3, %r187;
	sub.s32 	%r153, %r3, %r187;
	mul.wide.s32 	%rd16, %r153, 4;
	add.s64 	%rd6, %rd1, %rd16;
	@%p34 bra 	$L__BB0_63;
	ld.global.u32 	%r154, [%rd6];
	add.s32 	%r190, %r154, %r190;
$L__BB0_63:
	add.s32 	%r86, %r187, %r3;
	setp.ge.s32 	%p35, %r86, %r102;
	mul.wide.s32 	%rd17, %r86, 4;
	add.s64 	%rd7, %rd1, %rd17;
	@%p35 bra 	$L__BB0_65;
	ld.global.u32 	%r155, [%rd7];
	add.s32 	%r190, %r155, %r190;
$L__BB0_65:
	setp.le.s32 	%p36, %r3, %r187;
	@%p36 bra 	$L__BB0_67;
	ld.global.u32 	%r156, [%rd6+-4];
	add.s32 	%r190, %r156, %r190;
$L__BB0_67:
	add.s32 	%r157, %r86, 1;
	setp.ge.s32 	%p37, %r157, %r102;
	@%p37 bra 	$L__BB0_69;
	ld.global.u32 	%r158, [%rd7+4];
	add.s32 	%r190, %r158, %r190;
$L__BB0_69:
	add.s32 	%r187, %r187, 2;
$L__BB0_70:
	and.b32  	%r159, %r7, 1;
	setp.eq.b32 	%p38, %r159, 1;
	not.pred 	%p39, %p38;
	@%p39 bra 	$L__BB0_75;
	setp.lt.s32 	%p40, %r3, %r187;
	@%p40 bra 	$L__BB0_73;
	sub.s32 	%r160, %r3, %r187;
	mul.wide.s32 	%rd18, %r160, 4;
	add.s64 	%rd19, %rd1, %rd18;
	ld.global.u32 	%r161, [%rd19];
	add.s32 	%r190, %r161, %r190;
$L__BB0_73:
	add.s32 	%r99, %r187, %r3;
	setp.ge.s32 	%p41, %r99, %r102;
	@%p41 bra 	$L__BB0_75;
	mul.wide.s32 	%rd20, %r99, 4;
	add.s64 	%rd21, %rd1, %rd20;
	ld.global.u32 	%r162, [%rd21];
	add.s32 	%r190, %r162, %r190;
$L__BB0_75:
	cvta.to.global.u64 	%rd22, %rd8;
	mul.wide.s32 	%rd23, %r3, 4;
	add.s64 	%rd24, %rd22, %rd23;
	st.global.u32 	[%rd24], %r190;
$L__BB0_76:
	ret;

}


// ===== COMPILED SASS (sm_100) =====

	.target	sm_100

	.elftype	@"ET_EXEC"


//--------------------- .note.nv.tkinfo           --------------------------
	.section	.note.nv.tkinfo,"",@"SHT_NOTE"
	.sectionflags	@"SHF_NOTE_NV_TKINFO"
	.tkinfo
        /*0018*/ 	.word	0x00000002
        /*0030*/ 	.string	""
        /*0030*/ 	.string	"ptxas"
        /*0030*/ 	.string	"Cuda compilation tools, release 13.0, V13.0.88"
        /*0030*/ 	.string	"Build cuda_13.0.r13.0/compiler.36424714_0"
        /*0030*/ 	.string	"-arch sm_100 -m 64 "



//--------------------- .note.nv.cuinfo           --------------------------
	.section	.note.nv.cuinfo,"",@"SHT_NOTE"
	.sectionflags	@"SHF_NOTE_NV_CUINFO"
        /*0018*/ 	.short	0x0002
        /*001a*/ 	.short	0x0064
        /*001c*/ 	.short	0x0082
	.zero		2


//--------------------- .nv.info                  --------------------------
	.section	.nv.info,"",@"SHT_CUDA_INFO"
	.align	4


	//----- nvinfo : EIATTR_REGCOUNT
	.align		4
        /*0000*/ 	.byte	0x04, 0x2f
        /*0002*/ 	.short	(.L_1 - .L_0)
	.align		4
.L_0:
        /*0004*/ 	.word	index@(_Z13computeArrayBPiS_ii)
        /*0008*/ 	.word	0x00000020


	//----- nvinfo : EIATTR_FRAME_SIZE
	.align		4
.L_1:
        /*000c*/ 	.byte	0x04, 0x11
        /*000e*/ 	.short	(.L_3 - .L_2)
	.align		4
.L_2:
        /*0010*/ 	.word	index@(_Z13computeArrayBPiS_ii)
        /*0014*/ 	.word	0x00000000


	//----- nvinfo : EIATTR_MIN_STACK_SIZE
	.align		4
.L_3:
        /*0018*/ 	.byte	0x04, 0x12
        /*001a*/ 	.short	(.L_5 - .L_4)
	.align		4
.L_4:
        /*001c*/ 	.word	index@(_Z13computeArrayBPiS_ii)
        /*0020*/ 	.word	0x00000000
.L_5:


//--------------------- .nv.compat                --------------------------
	.section	.nv.compat,"",@"SHT_CUDA_COMPAT_INFO"
	.align	4
        /*0000*/ 	.byte	0x02, 0x09, 0x00, 0x00, 0x02, 0x02, 0x01, 0x00, 0x02, 0x05, 0x05, 0x00, 0x03, 0x07, 0x01, 0x01
        /*0010*/ 	.byte	0x02, 0x03, 0x00, 0x00, 0x02, 0x06, 0x01, 0x00, 0x04, 0x0b, 0x08, 0x00, 0x09, 0x00, 0x00, 0x00
        /*0020*/ 	.byte	0x00, 0x00, 0x00, 0x00


//--------------------- .nv.info._Z13computeArrayBPiS_ii --------------------------
	.section	.nv.info._Z13computeArrayBPiS_ii,"",@"SHT_CUDA_INFO"
	.sectionflags	@""
	.align	4


	//----- nvinfo : EIATTR_CUDA_API_VERSION
	.align		4
        /*0000*/ 	.byte	0x04, 0x37
        /*0002*/ 	.short	(.L_7 - .L_6)
.L_6:
        /*0004*/ 	.word	0x00000082


	//----- nvinfo : EIATTR_KPARAM_INFO
	.align		4
.L_7:
        /*0008*/ 	.byte	0x04, 0x17
        /*000a*/ 	.short	(.L_9 - .L_8)
.L_8:
        /*000c*/ 	.word	0x00000000
        /*0010*/ 	.short	0x0003
        /*0012*/ 	.short	0x0014
        /*0014*/ 	.byte	0x00, 0xf0, 0x11, 0x00


	//----- nvinfo : EIATTR_KPARAM_INFO
	.align		4
.L_9:
        /*0018*/ 	.byte	0x04, 0x17
        /*001a*/ 	.short	(.L_11 - .L_10)
.L_10:
        /*001c*/ 	.word	0x00000000
        /*0020*/ 	.short	0x0002
        /*0022*/ 	.short	0x0010
        /*0024*/ 	.byte	0x00, 0xf0, 0x11, 0x00


	//----- nvinfo : EIATTR_KPARAM_INFO
	.align		4
.L_11:
        /*0028*/ 	.byte	0x04, 0x17
        /*002a*/ 	.short	(.L_13 - .L_12)
.L_12:
        /*002c*/ 	.word	0x00000000
        /*0030*/ 	.short	0x0001
        /*0032*/ 	.short	0x0008
        /*0034*/ 	.byte	0x00, 0xf5, 0x21, 0x00


	//----- nvinfo : EIATTR_KPARAM_INFO
	.align		4
.L_13:
        /*0038*/ 	.byte	0x04, 0x17
        /*003a*/ 	.short	(.L_15 - .L_14)
.L_14:
        /*003c*/ 	.word	0x00000000
        /*0040*/ 	.short	0x0000
        /*0042*/ 	.short	0x0000
        /*0044*/ 	.byte	0x00, 0xf5, 0x21, 0x00


	//----- nvinfo : EIATTR_SPARSE_MMA_MASK
	.align		4
.L_15:
        /*0048*/ 	.byte	0x03, 0x50
        /*004a*/ 	.short	0x0000


	//----- nvinfo : EIATTR_MAXREG_COUNT
	.align		4
        /*004c*/ 	.byte	0x03, 0x1b
        /*004e*/ 	.short	0x00ff


	//----- nvinfo : EIATTR_MERCURY_ISA_VERSION
	.align		4
        /*0050*/ 	.byte	0x03, 0x5f
        /*0052*/ 	.short	0x0101


	//----- nvinfo : EIATTR_VRC_CTA_INIT_COUNT
	.align		4
        /*0054*/ 	.byte	0x02, 0x4a
	.zero		1
	.zero		1


	//----- nvinfo : EIATTR_EXIT_INSTR_OFFSETS
	.align		4
        /*0058*/ 	.byte	0x04, 0x1c
        /*005a*/ 	.short	(.L_17 - .L_16)


	//   ....[0]....
.L_16:
        /*005c*/ 	.word	0x00000080


	//   ....[1]....
        /*0060*/ 	.word	0x00000b80


	//----- nvinfo : EIATTR_CBANK_PARAM_SIZE
	.align		4
.L_17:
        /*0064*/ 	.byte	0x03, 0x19
        /*0066*/ 	.short	0x0018


	//----- nvinfo : EIATTR_PARAM_CBANK
	.align		4
        /*0068*/ 	.byte	0x04, 0x0a
        /*006a*/ 	.short	(.L_19 - .L_18)
	.align		4
.L_18:
        /*006c*/ 	.word	index@(.nv.constant0._Z13computeArrayBPiS_ii)
        /*0070*/ 	.short	0x0380
        /*0072*/ 	.short	0x0018


	//----- nvinfo : EIATTR_SW_WAR
	.align		4
.L_19:
        /*0074*/ 	.byte	0x04, 0x36
        /*0076*/ 	.short	(.L_21 - .L_20)
.L_20:
        /*0078*/ 	.word	0x00000008
.L_21:


//--------------------- .nv.callgraph             --------------------------
	.section	.nv.callgraph,"",@"SHT_CUDA_CALLGRAPH"
	.align	4
	.sectionentsize	8
	.align		4
        /*0000*/ 	.word	0x00000000
	.align		4
        /*0004*/ 	.word	0xffffffff
	.align		4
        /*0008*/ 	.word	0x00000000
	.align		4
        /*000c*/ 	.word	0xfffffffe
	.align		4
        /*0010*/ 	.word	0x00000000
	.align		4
        /*0014*/ 	.word	0xfffffffd
	.align		4
        /*0018*/ 	.word	0x00000000
	.align		4
        /*001c*/ 	.word	0xfffffffc


//--------------------- .text._Z13computeArrayBPiS_ii --------------------------
	.section	.text._Z13computeArrayBPiS_ii,"ax",@progbits
	.align	128
        .global         _Z13computeArrayBPiS_ii
        .type           _Z13computeArrayBPiS_ii,@function
        .size           _Z13computeArrayBPiS_ii,(.L_x_7 - _Z13computeArrayBPiS_ii)
        .other          _Z13computeArrayBPiS_ii,@"STO_CUDA_ENTRY STV_DEFAULT"
_Z13computeArrayBPiS_ii:
.text._Z13computeArrayBPiS_ii:
[----:B------:R-:W-:Y:S01]  /*0000*/  LDC R1, c[0x0][0x37c] ;  /* 0x0000df00ff017b82 */ /* 0x000fe20000000800 */
[----:B------:R-:W0:Y:S07]  /*0010*/  S2R R6, SR_TID.X ;  /* 0x0000000000067919 */ /* 0x000e2e0000002100 */
[----:B------:R-:W1:Y:S01]  /*0020*/  S2UR UR4, SR_CTAID.X ;  /* 0x00000000000479c3 */ /* 0x000e620000002500 */
[----:B------:R-:W1:Y:S01]  /*0030*/  LDCU UR5, c[0x0][0x360] ;  /* 0x00006c00ff0577ac */ /* 0x000e620008000800 */
[----:B------:R-:W2:Y:S01]  /*0040*/  LDCU UR6, c[0x0][0x390] ;  /* 0x00007200ff0677ac */ /* 0x000ea20008000800 */
[----:B-1----:R-:W-:-:S06]  /*0050*/  UIMAD UR4, UR4, UR5, URZ ;  /* 0x00000005040472a4 */ /* 0x002fcc000f8e02ff */
[----:B0-----:R-:W-:-:S05]  /*0060*/  VIADD R0, R6, UR4 ;  /* 0x0000000406007c36 */ /* 0x001fca0008000000 */
[----:B--2---:R-:W-:-:S13]  /*0070*/  ISETP.GE.AND P0, PT, R0, UR6, PT ;  /* 0x0000000600007c0c */ /* 0x004fda000bf06270 */
[----:B------:R-:W-:Y:S05]  /*0080*/  @P0 EXIT ;  /* 0x000000000000094d */ /* 0x000fea0003800000 */
[----:B------:R-:W0:Y:S01]  /*0090*/  LDCU UR5, c[0x0][0x394] ;  /* 0x00007280ff0577ac */ /* 0x000e220008000800 */
[----:B------:R-:W-:Y:S02]  /*00a0*/  IMAD.MOV.U32 R15, RZ, RZ, RZ ;  /* 0x000000ffff0f7224 */ /* 0x000fe400078e00ff */
[----:B------:R-:W-:Y:S01]  /*00b0*/  IMAD.MOV.U32 R2, RZ, RZ, RZ ;  /* 0x000000ffff027224 */ /* 0x000fe200078e00ff */
[----:B------:R-:W1:Y:S01]  /*00c0*/  LDCU.64 UR8, c[0x0][0x358] ;  /* 0x00006b00ff0877ac */ /* 0x000e620008000a00 */
[----:B0-----:R-:W-:-:S09]  /*00d0*/  UISETP.GE.AND UP0, UPT, UR5, 0x1, UPT ;  /* 0x000000010500788c */ /* 0x001fd2000bf06270 */
[----:B-1----:R-:W-:Y:S05]  /*00e0*/  BRA.U !UP0, `(.L_x_0) ;  /* 0x0000000108107547 */ /* 0x002fea000b800000 */
[----:B------:R-:W0:Y:S02]  /*00f0*/  LDC.64 R2, c[0x0][0x380] ;  /* 0x0000e000ff027b82 */ /* 0x000e240000000a00 */
[----:B0-----:R-:W-:-:S06]  /*0100*/  IMAD.WIDE R2, R0, 0x4, R2 ;  /* 0x0000000400027825 */ /* 0x001fcc00078e0202 */
[----:B------:R0:W5:Y:S01]  /*0110*/  LDG.E R2, desc[UR8][R2.64] ;  /* 0x0000000802027981 */ /* 0x000162000c1e1900 */
[----:B------:R-:W-:-:S07]  /*0120*/  HFMA2 R15, -RZ, RZ, 0, 5.9604644775390625e-08 ;  /* 0x00000001ff0f7431 */ /* 0x000fce00000001ff */
.L_x_0:
[----:B------:R-:W-:-:S13]  /*0130*/  ISETP.GE.AND P0, PT, R15, UR5, PT ;  /* 0x000000050f007c0c */ /* 0x000fda000bf06270 */
[----:B------:R-:W-:Y:S05]  /*0140*/  @P0 BRA `(.L_x_1) ;  /* 0x0000000800800947 */ /* 0x000fea0003800000 */
[----:B0-----:R-:W-:-:S05]  /*0150*/  VIADD R3, R15, -UR5 ;  /* 0x800000050f037c36 */ /* 0x001fca0008000000 */
[----:B------:R-:W-:Y:S02]  /*0160*/  ISETP.GT.U32.AND P0, PT, R3, -0x8, PT ;  /* 0xfffffff80300780c */ /* 0x000fe40003f04070 */
[----:B------:R-:W-:-:S04]  /*0170*/  IADD3 R3, PT, PT, -R15, UR5, RZ ;  /* 0x000000050f037c10 */ /* 0x000fc8000fffe1ff */
[----:B------:R-:W-:-:S07]  /*0180*/  LOP3.LUT R14, R3, 0x7, RZ, 0xc0, !PT ;  /* 0x00000007030e7812 */ /* 0x000fce00078ec0ff */
[----:B------:R-:W-:Y:S05]  /*0190*/  @P0 BRA `(.L_x_2) ;  /* 0x0000000400340947 */ /* 0x000fea0003800000 */
[----:B------:R-:W0:Y:S01]  /*01a0*/  LDC.64 R4, c[0x0][0x380] ;  /* 0x0000e000ff047b82 */ /* 0x000e220000000a00 */
[----:B------:R-:W-:Y:S01]  /*01b0*/  LOP3.LUT R10, R3, 0xfffffff8, RZ, 0xc0, !PT ;  /* 0xfffffff8030a7812 */ /* 0x000fe200078ec0ff */
[----:B------:R-:W-:Y:S01]  /*01c0*/  VIADD R13, R15, 0x3 ;  /* 0x000000030f0d7836 */ /* 0x000fe20000000000 */
[--C-:B------:R-:W-:Y:S01]  /*01d0*/  IADD3 R11, PT, PT, R6, UR4, R15.reuse ;  /* 0x00000004060b7c10 */ /* 0x100fe2000fffe00f */
[----:B------:R-:W-:Y:S01]  /*01e0*/  IMAD.IADD R15, R0, 0x1, -R15 ;  /* 0x00000001000f7824 */ /* 0x000fe200078e0a0f */
[----:B------:R-:W-:Y:S01]  /*01f0*/  IADD3 R10, PT, PT, -R10, RZ, RZ ;  /* 0x000000ff0a0a7210 */ /* 0x000fe20007ffe1ff */
[----:B------:R-:W1:Y:S06]  /*0200*/  LDCU UR6, c[0x0][0x390] ;  /* 0x00007200ff0677ac */ /* 0x000e6c0008000800 */
.L_x_3:
[----:B------:R-:W-:Y:S01]  /*0210*/  VIADD R21, R13, 0xfffffffd ;  /* 0xfffffffd0d157836 */ /* 0x000fe20000000000 */
[----:B-1----:R-:W-:Y:S01]  /*0220*/  ISETP.GE.AND P3, PT, R11, UR6, PT ;  /* 0x000000060b007c0c */ /* 0x002fe2000bf66270 */
[----:B0-----:R-:W-:-:S03]  /*0230*/  IMAD.WIDE R6, R15, 0x4, R4 ;  /* 0x000000040f067825 */ /* 0x001fc600078e0204 */
[----:B------:R-:W-:Y:S01]  /*0240*/  ISETP.GE.AND P2, PT, R0, R21, PT ;  /* 0x000000150000720c */ /* 0x000fe20003f46270 */
[----:B------:R-:W-:-:S08]  /*0250*/  IMAD.WIDE R8, R11, 0x4, R4 ;  /* 0x000000040b087825 */ /* 0x000fd000078e0204 */
[----:B------:R-:W2:Y:S04]  /*0260*/  @!P3 LDG.E R19, desc[UR8][R8.64] ;  /* 0x000000080813b981 */ /* 0x000ea8000c1e1900 */
[----:B------:R-:W3:Y:S01]  /*0270*/  @P2 LDG.E R17, desc[UR8][R6.64] ;  /* 0x0000000806112981 */ /* 0x000ee2000c1e1900 */
[----:B------:R-:W-:Y:S01]  /*0280*/  ISETP.GT.AND P4, PT, R0, R21, PT ;  /* 0x000000150000720c */ /* 0x000fe20003f84270 */
[----:B------:R-:W-:Y:S02]  /*0290*/  VIADD R12, R11, 0x1 ;  /* 0x000000010b0c7836 */ /* 0x000fe40000000000 */
[----:B------:R-:W-:-:S03]  /*02a0*/  VIADD R21, R13, 0xffffffff ;  /* 0xffffffff0d157836 */ /* 0x000fc60000000000 */
[----:B------:R-:W-:Y:S02]  /*02b0*/  ISETP.GE.AND P5, PT, R12, UR6, PT ;  /* 0x000000060c007c0c */ /* 0x000fe4000bfa6270 */
[----:B------:R-:W-:Y:S02]  /*02c0*/  ISETP.GE.AND P6, PT, R0, R21, PT ;  /* 0x000000150000720c */ /* 0x000fe40003fc6270 */
[----:B------:R-:W-:-:S03]  /*02d0*/  IADD3 R12, PT, PT, R11, 0x2, RZ ;  /* 0x000000020b0c7810 */ /* 0x000fc60007ffe0ff */
[----:B------:R-:W4:Y:S01]  /*02e0*/  @P4 LDG.E R21, desc[UR8][R6.64+-0x4] ;  /* 0xfffffc0806154981 */ /* 0x000f22000c1e1900 */
[----:B------:R-:W-:Y:S01]  /*02f0*/  ISETP.GE.AND P0, PT, R12, UR6, PT ;  /* 0x000000060c007c0c */ /* 0x000fe2000bf06270 */
[----:B------:R-:W-:Y:S01]  /*0300*/  VIADD R12, R11, 0x3 ;  /* 0x000000030b0c7836 */ /* 0x000fe20000000000 */
[----:B------:R-:W-:-:S03]  /*0310*/  ISETP.GE.AND P1, PT, R0, R13, PT ;  /* 0x0000000d0000720c */ /* 0x000fc60003f26270 */
[----:B------:R-:W4:Y:S04]  /*0320*/  @!P5 LDG.E R23, desc[UR8][R8.64+0x4] ;  /* 0x000004080817d981 */ /* 0x000f28000c1e1900 */
[----:B------:R-:W4:Y:S06]  /*0330*/  @P6 LDG.E R25, desc[UR8][R6.64+-0x8] ;  /* 0xfffff80806196981 */ /* 0x000f2c000c1e1900 */
[----:B------:R-:W4:Y:S01]  /*0340*/  @P1 LDG.E R27, desc[UR8][R6.64+-0xc] ;  /* 0xfffff408061b1981 */ /* 0x000f22000c1e1900 */
[----:B---3-5:R-:W-:Y:S01]  /*0350*/  @P2 IMAD.IADD R2, R2, 0x1, R17 ;  /* 0x0000000102022824 */ /* 0x028fe200078e0211 */
[----:B------:R-:W-:Y:S01]  /*0360*/  ISETP.GE.AND P2, PT, R12, UR6, PT ;  /* 0x000000060c007c0c */ /* 0x000fe2000bf46270 */
[----:B------:R-:W-:-:S03]  /*0370*/  VIADD R17, R13, 0x1 ;  /* 0x000000010d117836 */ /* 0x000fc60000000000 */
[----:B--2---:R-:W-:Y:S02]  /*0380*/  @!P3 IADD3 R2, PT, PT, R2, R19, RZ ;  /* 0x000000130202b210 */ /* 0x004fe40007ffe0ff */
[----:B------:R-:W2:Y:S01]  /*0390*/  @!P0 LDG.E R19, desc[UR8][R8.64+0x8] ;  /* 0x0000080808138981 */ /* 0x000ea2000c1e1900 */
[----:B------:R-:W-:-:S06]  /*03a0*/  ISETP.GE.AND P3, PT, R0, R17, PT ;  /* 0x000000110000720c */ /* 0x000fcc0003f66270 */
[----:B------:R-:W3:Y:S07]  /*03b0*/  @!P2 LDG.E R29, desc[UR8][R8.64+0xc] ;  /* 0x00000c08081da981 */ /* 0x000eee000c1e1900 */
[----:B------:R-:W3:Y:S01]  /*03c0*/  @P3 LDG.E R17, desc[UR8][R6.64+-0x10] ;  /* 0xfffff00806113981 */ /* 0x000ee2000c1e1900 */
[----:B------:R-:W-:Y:S02]  /*03d0*/  VIADD R12, R11, 0x4 ;  /* 0x000000040b0c7836 */ /* 0x000fe40000000000 */
[----:B----4-:R-:W-:-:S02]  /*03e0*/  @P4 IMAD.IADD R2, R2, 0x1, R21 ;  /* 0x0000000102024824 */ /* 0x010fc400078e0215 */
[----:B------:R-:W-:Y:S01]  /*03f0*/  VIADD R21, R13, 0x2 ;  /* 0x000000020d157836 */ /* 0x000fe20000000000 */
[----:B------:R-:W-:Y:S02]  /*0400*/  ISETP.GE.AND P4, PT, R12, UR6, PT ;  /* 0x000000060c007c0c */ /* 0x000fe4000bf86270 */
[----:B------:R-:W-:Y:S01]  /*0410*/  @!P5 IADD3 R2, PT, PT, R2, R23, RZ ;  /* 0x000000170202d210 */ /* 0x000fe20007ffe0ff */
[----:B------:R-:W-:Y:S01]  /*0420*/  VIADD R12, R11, 0x5 ;  /* 0x000000050b0c7836 */ /* 0x000fe20000000000 */
[----:B------:R-:W-:-:S03]  /*0430*/  ISETP.GE.AND P5, PT, R0, R21, PT ;  /* 0x000000150000720c */ /* 0x000fc60003fa6270 */
[----:B------:R-:W-:Y:S01]  /*0440*/  @P6 IMAD.IADD R2, R2, 0x1, R25 ;  /* 0x0000000102026824 */ /* 0x000fe200078e0219 */
[----:B------:R-:W-:Y:S01]  /*0450*/  ISETP.GE.AND P6, PT, R12, UR6, PT ;  /* 0x000000060c007c0c */ /* 0x000fe2000bfc6270 */
[----:B------:R-:W-:Y:S02]  /*0460*/  VIADD R21, R13, 0x3 ;  /* 0x000000030d157836 */ /* 0x000fe40000000000 */
[----:B------:R-:W-:Y:S02]  /*0470*/  VIADD R12, R11, 0x6 ;  /* 0x000000060b0c7836 */ /* 0x000fe40000000000 */
[----:B------:R-:W-:Y:S01]  /*0480*/  VIADD R23, R13, 0x4 ;  /* 0x000000040d177836 */ /* 0x000fe20000000000 */
[----:B--2---:R-:W-:Y:S02]  /*0490*/  @!P0 IADD3 R2, PT, PT, R2, R19, RZ ;  /* 0x0000001302028210 */ /* 0x004fe40007ffe0ff */
[----:B------:R-:W2:Y:S01]  /*04a0*/  @!P4 LDG.E R19, desc[UR8][R8.64+0x10] ;  /* 0x000010080813c981 */ /* 0x000ea2000c1e1900 */
[----:B------:R-:W-:-:S02]  /*04b0*/  ISETP.GE.AND P0, PT, R0, R21, PT ;  /* 0x000000150000720c */ /* 0x000fc40003f06270 */
[----:B------:R-:W-:Y:S01]  /*04c0*/  @P1 IMAD.IADD R2, R2, 0x1, R27 ;  /* 0x0000000102021824 */ /* 0x000fe200078e021b */
[----:B------:R-:W4:Y:S01]  /*04d0*/  @P5 LDG.E R21, desc[UR8][R6.64+-0x14] ;  /* 0xffffec0806155981 */ /* 0x000f22000c1e1900 */
[----:B------:R-:W-:-:S03]  /*04e0*/  ISETP.GE.AND P1, PT, R12, UR6, PT ;  /* 0x000000060c007c0c */ /* 0x000fc6000bf26270 */
[----:B---3--:R-:W-:Y:S02]  /*04f0*/  @!P2 IADD3 R2, PT, PT, R2, R29, RZ ;  /* 0x0000001d0202a210 */ /* 0x008fe40007ffe0ff */
[----:B------:R-:W-:Y:S02]  /*0500*/  ISETP.GE.AND P2, PT, R0, R23, PT ;  /* 0x000000170000720c */ /* 0x000fe40003f46270 */
[----:B------:R-:W3:Y:S01]  /*0510*/  @!P6 LDG.E R23, desc[UR8][R8.64+0x14] ;  /* 0x000014080817e981 */ /* 0x000ee2000c1e1900 */
[----:B------:R-:W-:Y:S02]  /*0520*/  VIADD R12, R11, 0x7 ;  /* 0x000000070b0c7836 */ /* 0x000fe40000000000 */
[----:B------:R-:W-:Y:S02]  /*0530*/  @P3 IMAD.IADD R2, R2, 0x1, R17 ;  /* 0x0000000102023824 */ /* 0x000fe400078e0211 */
[----:B------:R-:W3:Y:S01]  /*0540*/  @P0 LDG.E R17, desc[UR8][R6.64+-0x18] ;  /* 0xffffe80806110981 */ /* 0x000ee2000c1e1900 */
[----:B------:R-:W-:-:S03]  /*0550*/  ISETP.GE.AND P3, PT, R12, UR6, PT ;  /* 0x000000060c007c0c */ /* 0x000fc6000bf66270 */
[----:B------:R-:W3:Y:S04]  /*0560*/  @!P1 LDG.E R25, desc[UR8][R8.64+0x18] ;  /* 0x0000180808199981 */ /* 0x000ee8000c1e1900 */
[----:B------:R-:W3:Y:S06]  /*0570*/  @P2 LDG.E R27, desc[UR8][R6.64+-0x1c] ;  /* 0xffffe408061b2981 */ /* 0x000eec000c1e1900 */
[----:B------:R-:W3:Y:S01]  /*0580*/  @!P3 LDG.E R29, desc[UR8][R8.64+0x1c] ;  /* 0x00001c08081db981 */ /* 0x000ee2000c1e1900 */
[----:B------:R-:W-:Y:S01]  /*0590*/  VIADD R10, R10, 0x8 ;  /* 0x000000080a0a7836 */ /* 0x000fe20000000000 */
[----:B------:R-:W-:Y:S01]  /*05a0*/  IADD3 R15, PT, PT, R15, -0x8, RZ ;  /* 0xfffffff80f0f7810 */ /* 0x000fe20007ffe0ff */
[----:B------:R-:W-:-:S02]  /*05b0*/  VIADD R13, R13, 0x8 ;  /* 0x000000080d0d7836 */ /* 0x000fc40000000000 */
[----:B------:R-:W-:Y:S02]  /*05c0*/  VIADD R11, R11, 0x8 ;  /* 0x000000080b0b7836 */ /* 0x000fe40000000000 */
[----:B--2---:R-:W-:-:S05]  /*05d0*/  @!P4 IMAD.IADD R2, R2, 0x1, R19 ;  /* 0x000000010202c824 */ /* 0x004fca00078e0213 */
[----:B----4-:R-:W-:-:S05]  /*05e0*/  @P5 IADD3 R2, PT, PT, R2, R21, RZ ;  /* 0x0000001502025210 */ /* 0x010fca0007ffe0ff */
[----:B---3--:R-:W-:-:S04]  /*05f0*/  @!P6 IMAD.IADD R2, R2, 0x1, R23 ;  /* 0x000000010202e824 */ /* 0x008fc800078e0217 */
[----:B------:R-:W-:Y:S01]  /*0600*/  @P0 IMAD.IADD R2, R2, 0x1, R17 ;  /* 0x0000000102020824 */ /* 0x000fe200078e0211 */
[----:B------:R-:W-:-:S04]  /*0610*/  ISETP.NE.AND P0, PT, R10, RZ, PT ;  /* 0x000000ff0a00720c */ /* 0x000fc80003f05270 */
[----:B------:R-:W-:-:S05]  /*0620*/  @!P1 IADD3 R2, PT, PT, R2, R25, RZ ;  /* 0x0000001902029210 */ /* 0x000fca0007ffe0ff */
[----:B------:R-:W-:-:S04]  /*0630*/  @P2 IMAD.IADD R2, R2, 0x1, R27 ;  /* 0x0000000102022824 */ /* 0x000fc800078e021b */
[----:B------:R-:W-:Y:S01]  /*0640*/  @!P3 IMAD.IADD R2, R2, 0x1, R29 ;  /* 0x000000010202b824 */ /* 0x000fe200078e021d */
[----:B------:R-:W-:Y:S06]  /*0650*/  @P0 BRA `(.L_x_3) ;  /* 0xfffffff800ec0947 */ /* 0x000fec000383ffff */
[----:B------:R-:W-:-:S07]  /*0660*/  VIADD R15, R13, 0xfffffffd ;  /* 0xfffffffd0d0f7836 */ /* 0x000fce0000000000 */
.L_x_2:
[----:B------:R-:W-:-:S13]  /*0670*/  ISETP.NE.AND P0, PT, R14, RZ, PT ;  /* 0x000000ff0e00720c */ /* 0x000fda0003f05270 */
[----:B------:R-:W-:Y:S05]  /*0680*/  @!P0 BRA `(.L_x_1) ;  /* 0x0000000400308947 */ /* 0x000fea0003800000 */
[----:B------:R-:W-:Y:S02]  /*0690*/  ISETP.GE.U32.AND P1, PT, R14, 0x4, PT ;  /* 0x000000040e00780c */ /* 0x000fe40003f26070 */
[----:B------:R-:W-:-:S04]  /*06a0*/  LOP3.LUT R10, R3, 0x3, RZ, 0xc0, !PT ;  /* 0x00000003030a7812 */ /* 0x000fc800078ec0ff */
[----:B------:R-:W-:-:S07]  /*06b0*/  ISETP.NE.AND P0, PT, R10, RZ, PT ;  /* 0x000000ff0a00720c */ /* 0x000fce0003f05270 */
[----:B------:R-:W-:Y:S06]  /*06c0*/  @!P1 BRA `(.L_x_4) ;  /* 0x00000000008c9947 */ /* 0x000fec0003800000 */
[----:B------:R-:W0:Y:S01]  /*06d0*/  LDC.64 R6, c[0x0][0x380] ;  /* 0x0000e000ff067b82 */ /* 0x000e220000000a00 */
[CC--:B------:R-:W-:Y:S01]  /*06e0*/  ISETP.GE.AND P6, PT, R0.reuse, R15.reuse, PT ;  /* 0x0000000f0000720c */ /* 0x0c0fe20003fc6270 */
[C---:B------:R-:W-:Y:S01]  /*06f0*/  IMAD.IADD R17, R0.reuse, 0x1, R15 ;  /* 0x0000000100117824 */ /* 0x040fe200078e020f */
[----:B------:R-:W-:-:S04]  /*0700*/  IADD3 R5, PT, PT, R0, -R15, RZ ;  /* 0x8000000f00057210 */ /* 0x000fc80007ffe0ff */
[----:B------:R-:W-:Y:S01]  /*0710*/  ISETP.GE.AND P1, PT, R17, UR6, PT ;  /* 0x0000000611007c0c */ /* 0x000fe2000bf26270 */
[----:B0-----:R-:W-:-:S04]  /*0720*/  IMAD.WIDE R4, R5, 0x4, R6 ;  /* 0x0000000405047825 */ /* 0x001fc800078e0206 */
[C---:B------:R-:W-:Y:S02]  /*0730*/  IMAD.WIDE R6, R17.reuse, 0x4, R6 ;  /* 0x0000000411067825 */ /* 0x040fe400078e0206 */
[----:B------:R-:W2:Y:S06]  /*0740*/  @P6 LDG.E R9, desc[UR8][R4.64] ;  /* 0x0000000804096981 */ /* 0x000eac000c1e1900 */
[----:B------:R-:W3:Y:S01]  /*0750*/  @!P1 LDG.E R11, desc[UR8][R6.64] ;  /* 0x00000008060b9981 */ /* 0x000ee2000c1e1900 */
[----:B------:R-:W-:Y:S01]  /*0760*/  VIADD R8, R17, 0x1 ;  /* 0x0000000111087836 */ /* 0x000fe20000000000 */
[----:B------:R-:W-:Y:S01]  /*0770*/  ISETP.GT.AND P2, PT, R0, R15, PT ;  /* 0x0000000f0000720c */ /* 0x000fe20003f44270 */
[C---:B------:R-:W-:Y:S01]  /*0780*/  VIADD R13, R15.reuse, 0x2 ;  /* 0x000000020f0d7836 */ /* 0x040fe20000000000 */
[----:B------:R-:W-:-:S02]  /*0790*/  IADD3 R19, PT, PT, R15, 0x3, RZ ;  /* 0x000000030f137810 */ /* 0x000fc40007ffe0ff */
[----:B------:R-:W-:Y:S01]  /*07a0*/  ISETP.GE.AND P3, PT, R8, UR6, PT ;  /* 0x0000000608007c0c */ /* 0x000fe2000bf66270 */
[----:B------:R-:W-:Y:S01]  /*07b0*/  VIADD R8, R17, 0x2 ;  /* 0x0000000211087836 */ /* 0x000fe20000000000 */
[----:B------:R-:W-:-:S04]  /*07c0*/  ISETP.GE.AND P4, PT, R0, R13, PT ;  /* 0x0000000d0000720c */ /* 0x000fc80003f86270 */
[----:B------:R-:W-:-:S03]  /*07d0*/  ISETP.GE.AND P5, PT, R8, UR6, PT ;  /* 0x0000000608007c0c */ /* 0x000fc6000bfa6270 */
[----:B------:R-:W4:Y:S01]  /*07e0*/  @P2 LDG.E R13, desc[UR8][R4.64+-0x4] ;  /* 0xfffffc08040d2981 */ /* 0x000f22000c1e1900 */
[----:B------:R-:W-:-:S09]  /*07f0*/  VIADD R8, R17, 0x3 ;  /* 0x0000000311087836 */ /* 0x000fd20000000000 */
[----:B------:R-:W4:Y:S01]  /*0800*/  @!P5 LDG.E R17, desc[UR8][R6.64+0x8] ;  /* 0x000008080611d981 */ /* 0x000f22000c1e1900 */
[----:B--2--5:R-:W-:Y:S01]  /*0810*/  @P6 IMAD.IADD R2, R2, 0x1, R9 ;  /* 0x0000000102026824 */ /* 0x024fe200078e0209 */
[----:B------:R-:W-:Y:S02]  /*0820*/  ISETP.GE.AND P6, PT, R0, R19, PT ;  /* 0x000000130000720c */ /* 0x000fe40003fc6270 */
[----:B------:R-:W2:Y:S02]  /*0830*/  @!P3 LDG.E R9, desc[UR8][R6.64+0x4] ;  /* 0x000004080609b981 */ /* 0x000ea4000c1e1900 */
[----:B---3--:R-:W-:Y:S02]  /*0840*/  @!P1 IADD3 R2, PT, PT, R2, R11, RZ ;  /* 0x0000000b02029210 */ /* 0x008fe40007ffe0ff */
[----:B------:R-:W-:Y:S01]  /*0850*/  ISETP.GE.AND P1, PT, R8, UR6, PT ;  /* 0x0000000608007c0c */ /* 0x000fe2000bf26270 */
[----:B------:R-:W3:Y:S06]  /*0860*/  @P4 LDG.E R11, desc[UR8][R4.64+-0x8] ;  /* 0xfffff808040b4981 */ /* 0x000eec000c1e1900 */
[----:B------:R-:W3:Y:S06]  /*0870*/  @P6 LDG.E R19, desc[UR8][R4.64+-0xc] ;  /* 0xfffff40804136981 */ /* 0x000eec000c1e1900 */
[----:B------:R-:W3:Y:S01]  /*0880*/  @!P1 LDG.E R21, desc[UR8][R6.64+0xc] ;  /* 0x00000c0806159981 */ /* 0x000ee2000c1e1900 */
[----:B----4-:R-:W-:Y:S01]  /*0890*/  @P2 IMAD.IADD R2, R2, 0x1, R13 ;  /* 0x0000000102022824 */ /* 0x010fe200078e020d */
[----:B------:R-:W-:-:S03]  /*08a0*/  IADD3 R15, PT, PT, R15, 0x4, RZ ;  /* 0x000000040f0f7810 */ /* 0x000fc60007ffe0ff */
[----:B--2---:R-:W-:-:S05]  /*08b0*/  @!P3 IMAD.IADD R2, R2, 0x1, R9 ;  /* 0x000000010202b824 */ /* 0x004fca00078e0209 */
[----:B---3--:R-:W-:-:S05]  /*08c0*/  @P4 IADD3 R2, PT, PT, R2, R11, RZ ;  /* 0x0000000b02024210 */ /* 0x008fca0007ffe0ff */
[----:B------:R-:W-:-:S04]  /*08d0*/  @!P5 IMAD.IADD R2, R2, 0x1, R17 ;  /* 0x000000010202d824 */ /* 0x000fc800078e0211 */
[----:B------:R-:W-:-:S04]  /*08e0*/  @P6 IMAD.IADD R2, R2, 0x1, R19 ;  /* 0x0000000102026824 */ /* 0x000fc800078e0213 */
[----:B------:R-:W-:-:S07]  /*08f0*/  @!P1 IMAD.IADD R2, R2, 0x1, R21 ;  /* 0x0000000102029824 */ /* 0x000fce00078e0215 */
.L_x_4:
[----:B------:R-:W-:Y:S05]  /*0900*/  @!P0 BRA `(.L_x_1) ;  /* 0x0000000000908947 */ /* 0x000fea0003800000 */
[----:B------:R-:W-:Y:S02]  /*0910*/  ISETP.NE.AND P0, PT, R10, 0x1, PT ;  /* 0x000000010a00780c */ /* 0x000fe40003f05270 */
[----:B------:R-:W-:-:S04]  /*0920*/  LOP3.LUT R3, R3, 0x1, RZ, 0xc0, !PT ;  /* 0x0000000103037812 */ /* 0x000fc800078ec0ff */
[----:B------:R-:W-:-:S07]  /*0930*/  ISETP.NE.U32.AND P2, PT, R3, 0x1, PT ;  /* 0x000000010300780c */ /* 0x000fce0003f45070 */
[----:B------:R-:W-:Y:S06]  /*0940*/  @!P0 BRA `(.L_x_5) ;  /* 0x00000000004c8947 */ /* 0x000fec0003800000 */
[----:B------:R-:W0:Y:S01]  /*0950*/  LDC.64 R4, c[0x0][0x380] ;  /* 0x0000e000ff047b82 */ /* 0x000e220000000a00 */
[CC--:B------:R-:W-:Y:S01]  /*0960*/  ISETP.GE.AND P3, PT, R0.reuse, R15.reuse, PT ;  /* 0x0000000f0000720c */ /* 0x0c0fe20003f66270 */
[C---:B------:R-:W-:Y:S01]  /*0970*/  IMAD.IADD R3, R0.reuse, 0x1, R15 ;  /* 0x0000000100037824 */ /* 0x040fe200078e020f */
[CC--:B------:R-:W-:Y:S02]  /*0980*/  IADD3 R7, PT, PT, R0.reuse, -R15.reuse, RZ ;  /* 0x8000000f00077210 */ /* 0x0c0fe40007ffe0ff */
[----:B------:R-:W-:Y:S01]  /*0990*/  ISETP.GT.AND P4, PT, R0, R15, PT ;  /* 0x0000000f0000720c */ /* 0x000fe20003f84270 */
[C---:B------:R-:W-:Y:S01]  /*09a0*/  VIADD R8, R3.reuse, 0x1 ;  /* 0x0000000103087836 */ /* 0x040fe20000000000 */
[----:B------:R-:W-:-:S04]  /*09b0*/  ISETP.GE.AND P0, PT, R3, UR6, PT ;  /* 0x0000000603007c0c */ /* 0x000fc8000bf06270 */
[----:B------:R-:W-:Y:S01]  /*09c0*/  ISETP.GE.AND P1, PT, R8, UR6, PT ;  /* 0x0000000608007c0c */ /* 0x000fe2000bf26270 */
[----:B0-----:R-:W-:-:S04]  /*09d0*/  IMAD.WIDE R6, R7, 0x4, R4 ;  /* 0x0000000407067825 */ /* 0x001fc800078e0204 */
[----:B------:R-:W-:Y:S02]  /*09e0*/  IMAD.WIDE R4, R3, 0x4, R4 ;  /* 0x0000000403047825 */ /* 0x000fe400078e0204 */
[----:B------:R-:W2:Y:S04]  /*09f0*/  @P4 LDG.E R11, desc[UR8][R6.64+-0x4] ;  /* 0xfffffc08060b4981 */ /* 0x000ea8000c1e1900 */
[----:B------:R-:W3:Y:S04]  /*0a00*/  @P3 LDG.E R3, desc[UR8][R6.64] ;  /* 0x0000000806033981 */ /* 0x000ee8000c1e1900 */
[----:B------:R-:W4:Y:S04]  /*0a10*/  @!P0 LDG.E R9, desc[UR8][R4.64] ;  /* 0x0000000804098981 */ /* 0x000f28000c1e1900 */
[----:B------:R-:W2:Y:S01]  /*0a20*/  @!P1 LDG.E R13, desc[UR8][R4.64+0x4] ;  /* 0x00000408040d9981 */ /* 0x000ea2000c1e1900 */
[----:B------:R-:W-:-:S02]  /*0a30*/  VIADD R15, R15, 0x2 ;  /* 0x000000020f0f7836 */ /* 0x000fc40000000000 */
[----:B---3-5:R-:W-:-:S05]  /*0a40*/  @P3 IMAD.IADD R2, R2, 0x1, R3 ;  /* 0x0000000102023824 */ /* 0x028fca00078e0203 */
[----:B----4-:R-:W-:-:S05]  /*0a50*/  @!P0 IADD3 R2, PT, PT, R2, R9, RZ ;  /* 0x0000000902028210 */ /* 0x010fca0007ffe0ff */
[----:B--2---:R-:W-:-:S05]  /*0a60*/  @P4 IMAD.IADD R2, R2, 0x1, R11 ;  /* 0x0000000102024824 */ /* 0x004fca00078e020b */
[----:B------:R-:W-:-:S07]  /*0a70*/  @!P1 IADD3 R2, PT, PT, R2, R13, RZ ;  /* 0x0000000d02029210 */ /* 0x000fce0007ffe0ff */
.L_x_5:
[----:B------:R-:W-:Y:S05]  /*0a80*/  @P2 BRA `(.L_x_1) ;  /* 0x0000000000302947 */ /* 0x000fea0003800000 */
[C---:B------:R-:W-:Y:S01]  /*0a90*/  ISETP.GE.AND P0, PT, R0.reuse, R15, PT ;  /* 0x0000000f0000720c */ /* 0x040fe20003f06270 */
[----:B------:R-:W-:-:S05]  /*0aa0*/  IMAD.IADD R3, R0, 0x1, R15 ;  /* 0x0000000100037824 */ /* 0x000fca00078e020f */
[----:B------:R-:W-:-:S07]  /*0ab0*/  ISETP.GE.AND P1, PT, R3, UR6, PT ;  /* 0x0000000603007c0c */ /* 0x000fce000bf26270 */
[----:B------:R-:W0:Y:S01]  /*0ac0*/  @P0 LDC.64 R4, c[0x0][0x380] ;  /* 0x0000e000ff040b82 */ /* 0x000e220000000a00 */
[----:B------:R-:W-:-:S07]  /*0ad0*/  @P0 IMAD.IADD R15, R0, 0x1, -R15 ;  /* 0x00000001000f0824 */ /* 0x000fce00078e0a0f */
[----:B------:R-:W1:Y:S01]  /*0ae0*/  @!P1 LDC.64 R6, c[0x0][0x380] ;  /* 0x0000e000ff069b82 */ /* 0x000e620000000a00 */
[----:B0-----:R-:W-:-:S06]  /*0af0*/  @P0 IMAD.WIDE R4, R15, 0x4, R4 ;  /* 0x000000040f040825 */ /* 0x001fcc00078e0204 */
[----:B------:R-:W2:Y:S01]  /*0b00*/  @P0 LDG.E R5, desc[UR8][R4.64] ;  /* 0x0000000804050981 */ /* 0x000ea2000c1e1900 */
[----:B-1----:R-:W-:-:S06]  /*0b10*/  @!P1 IMAD.WIDE R6, R3, 0x4, R6 ;  /* 0x0000000403069825 */ /* 0x002fcc00078e0206 */
[----:B------:R-:W3:Y:S01]  /*0b20*/  @!P1 LDG.E R7, desc[UR8][R6.64] ;  /* 0x0000000806079981 */ /* 0x000ee2000c1e1900 */
[----:B--2--5:R-:W-:-:S05]  /*0b30*/  @P0 IADD3 R2, PT, PT, R2, R5, RZ ;  /* 0x0000000502020210 */ /* 0x024fca0007ffe0ff */
[----:B---3--:R-:W-:-:S07]  /*0b40*/  @!P1 IMAD.IADD R2, R2, 0x1, R7 ;  /* 0x0000000102029824 */ /* 0x008fce00078e0207 */
.L_x_1:
[----:B------:R-:W1:Y:S02]  /*0b50*/  LDC.64 R4, c[0x0][0x388] ;  /* 0x0000e200ff047b82 */ /* 0x000e640000000a00 */
[----:B-1----:R-:W-:-:S05]  /*0b60*/  IMAD.WIDE R4, R0, 0x4, R4 ;  /* 0x0000000400047825 */ /* 0x002fca00078e0204 */
[----:B-----5:R-:W-:Y:S01]  /*0b70*/  STG.E desc[UR8][R4.64], R2 ;  /* 0x0000000204007986 */ /* 0x020fe2000c101908 */
[----:B------:R-:W-:Y:S05]  /*0b80*/  EXIT ;  /* 0x000000000000794d */ /* 0x000fea0003800000 */
.L_x_6:
[----:B------:R-:W-:-:S00]  /*0b90*/  BRA `(.L_x_6) ;  /* 0xfffffffc00fc7947 */ /* 0x000fc0000383ffff */
[----:B------:R-:W-:-:S00]  /*0ba0*/  NOP ;  /* 0x0000000000007918 */ /* 0x000fc00000000000 */
        /* <DEDUP_REMOVED lines=13> */
.L_x_7:


//--------------------- .nv.shared.reserved.0     --------------------------
	.section	.nv.shared.reserved.0,"aw",@nobits
	.weak		__nv_reservedSMEM_offset_0_alias
	.size		__nv_reservedSMEM_offset_0_alias, 0, 64
	.other		__nv_reservedSMEM_offset_0_alias,@"STO_CUDA_RESERVED_SHARED STV_DEFAULT"
__nv_reservedSMEM_offset_0_alias:
	.zero		0
	.zero		64


//--------------------- .nv.constant0._Z13computeArrayBPiS_ii --------------------------
	.section	.nv.constant0._Z13computeArrayBPiS_ii,"a",@progbits
	.sectionflags	@""
	.align	4
.nv.constant0._Z13computeArrayBPiS_ii:
	.zero		920


//--------------------- SYMBOLS --------------------------

	.type		.nv.reservedSmem.offset0,@object
	.size		.nv.reservedSmem.offset0,0x4
